//
// Generated by NVIDIA NVVM Compiler
//
// Compiler Build ID: CL-36424714
// Cuda compilation tools, release 13.0, V13.0.88
// Based on NVVM 20.0.0
//

.version 9.0
.target sm_100
.address_size 64

	// .globl	_Z12compute_sumsPiS_i
.extern .shared .align 16 .b8 shmem[];

.visible .entry _Z12compute_sumsPiS_i(
	.param .u64 .ptr .align 1 _Z12compute_sumsPiS_i_param_0,
	.param .u64 .ptr .align 1 _Z12compute_sumsPiS_i_param_1,
	.param .u32 _Z12compute_sumsPiS_i_param_2
)
{
	.reg .pred 	%p<5>;
	.reg .b32 	%r<40>;
	.reg .b64 	%rd<9>;

	ld.param.u64 	%rd2, [_Z12compute_sumsPiS_i_param_0];
	ld.param.u64 	%rd1, [_Z12compute_sumsPiS_i_param_1];
	ld.param.u32 	%r11, [_Z12compute_sumsPiS_i_param_2];
	cvta.to.global.u64 	%rd3, %rd2;
	mov.u32 	%r1, %tid.x;
	shl.b32 	%r12, %r11, 2;
	mov.u32 	%r37, shmem;
	add.s32 	%r39, %r37, %r12;
	mul.wide.u32 	%rd4, %r1, 4;
	add.s64 	%rd5, %rd3, %rd4;
	ld.global.u32 	%r14, [%rd5];
	shl.b32 	%r15, %r1, 2;
	add.s32 	%r16, %r37, %r15;
	st.shared.u32 	[%r16], %r14;
	add.s32 	%r17, %r39, %r15;
	st.shared.u32 	[%r17], %r14;
	bar.sync 	0;
	setp.lt.s32 	%p1, %r11, 2;
	@%p1 bra 	$L__BB0_6;
	mov.b32 	%r35, 1;
	mov.u32 	%r36, %r39;
$L__BB0_2:
	mov.u32 	%r39, %r37;
	mov.u32 	%r37, %r36;
	bar.sync 	0;
	setp.ge.u32 	%p2, %r1, %r35;
	@%p2 bra 	$L__BB0_4;
	add.s32 	%r28, %r37, %r15;
	ld.shared.u32 	%r38, [%r28];
	bra.uni 	$L__BB0_5;
$L__BB0_4:
	add.s32 	%r21, %r37, %r15;
	ld.shared.u32 	%r22, [%r21];
	sub.s32 	%r23, %r1, %r35;
	shl.b32 	%r24, %r23, 2;
	add.s32 	%r25, %r37, %r24;
	ld.shared.u32 	%r26, [%r25];
	add.s32 	%r38, %r26, %r22;
$L__BB0_5:
	add.s32 	%r30, %r39, %r15;
	st.shared.u32 	[%r30], %r38;
	shl.b32 	%r35, %r35, 1;
	setp.lt.s32 	%p3, %r35, %r11;
	mov.u32 	%r36, %r39;
	@%p3 bra 	$L__BB0_2;
$L__BB0_6:
	bar.sync 	0;
	setp.ne.s32 	%p4, %r1, 0;
	@%p4 bra 	$L__BB0_8;
	add.s32 	%r32, %r39, %r12;
	ld.shared.u32 	%r33, [%r32+-4];
	mov.u32 	%r34, %ctaid.x;
	cvta.to.global.u64 	%rd6, %rd1;
	mul.wide.u32 	%rd7, %r34, 4;
	add.s64 	%rd8, %rd6, %rd7;
	st.global.u32 	[%rd8], %r33;
$L__BB0_8:
	ret;

}


// ===== COMPILED SASS (sm_100) =====

	.target	sm_100

	.elftype	@"ET_EXEC"


//--------------------- .note.nv.tkinfo           --------------------------
	.section	.note.nv.tkinfo,"",@"SHT_NOTE"
	.sectionflags	@"SHF_NOTE_NV_TKINFO"
	.tkinfo
        /*0018*/ 	.word	0x00000002
        /*0030*/ 	.string	""
        /*0030*/ 	.string	"ptxas"
        /*0030*/ 	.string	"Cuda compilation tools, release 13.0, V13.0.88"
        /*0030*/ 	.string	"Build cuda_13.0.r13.0/compiler.36424714_0"
        /*0030*/ 	.string	"-arch sm_100 -m 64 "



//--------------------- .note.nv.cuinfo           --------------------------
	.section	.note.nv.cuinfo,"",@"SHT_NOTE"
	.sectionflags	@"SHF_NOTE_NV_CUINFO"
        /*0018*/ 	.short	0x0002
        /*001a*/ 	.short	0x0064
        /*001c*/ 	.short	0x0082
	.zero		2


//--------------------- .nv.info                  --------------------------
	.section	.nv.info,"",@"SHT_CUDA_INFO"
	.align	4


	//----- nvinfo : EIATTR_REGCOUNT
	.align		4
        /*0000*/ 	.byte	0x04, 0x2f
        /*0002*/ 	.short	(.L_1 - .L_0)
	.align		4
.L_0:
        /*0004*/ 	.word	index@(_Z12compute_sumsPiS_i)
        /*0008*/ 	.word	0x0000000c


	//----- nvinfo : EIATTR_FRAME_SIZE
	.align		4
.L_1:
        /*000c*/ 	.byte	0x04, 0x11
        /*000e*/ 	.short	(.L_3 - .L_2)
	.align		4
.L_2:
        /*0010*/ 	.word	index@(_Z12compute_sumsPiS_i)
        /*0014*/ 	.word	0x00000000


	//----- nvinfo : EIATTR_MIN_STACK_SIZE
	.align		4
.L_3:
        /*0018*/ 	.byte	0x04, 0x12
        /*001a*/ 	.short	(.L_5 - .L_4)
	.align		4
.L_4:
        /*001c*/ 	.word	index@(_Z12compute_sumsPiS_i)
        /*0020*/ 	.word	0x00000000
.L_5:


//--------------------- .nv.compat                --------------------------
	.section	.nv.compat,"",@"SHT_CUDA_COMPAT_INFO"
	.align	4
        /*0000*/ 	.byte	0x02, 0x09, 0x00, 0x00, 0x02, 0x02, 0x01, 0x00, 0x02, 0x05, 0x05, 0x00, 0x03, 0x07, 0x01, 0x01
        /*0010*/ 	.byte	0x02, 0x03, 0x00, 0x00, 0x02, 0x06, 0x01, 0x00, 0x04, 0x0b, 0x08, 0x00, 0x09, 0x00, 0x00, 0x00
        /*0020*/ 	.byte	0x00, 0x00, 0x00, 0x00


//--------------------- .nv.info._Z12compute_sumsPiS_i --------------------------
	.section	.nv.info._Z12compute_sumsPiS_i,"",@"SHT_CUDA_INFO"
	.sectionflags	@""
	.align	4


	//----- nvinfo : EIATTR_CUDA_API_VERSION
	.align		4
        /*0000*/ 	.byte	0x04, 0x37
        /*0002*/ 	.short	(.L_7 - .L_6)
.L_6:
        /*0004*/ 	.word	0x00000082


	//----- nvinfo : EIATTR_KPARAM_INFO
	.align		4
.L_7:
        /*0008*/ 	.byte	0x04, 0x17
        /*000a*/ 	.short	(.L_9 - .L_8)
.L_8:
        /*000c*/ 	.word	0x00000000
        /*0010*/ 	.short	0x0002
        /*0012*/ 	.short	0x0010
        /*0014*/ 	.byte	0x00, 0xf0, 0x11, 0x00


	//----- nvinfo : EIATTR_KPARAM_INFO
	.align		4
.L_9:
        /*0018*/ 	.byte	0x04, 0x17
        /*001a*/ 	.short	(.L_11 - .L_10)
.L_10:
        /*001c*/ 	.word	0x00000000
        /*0020*/ 	.short	0x0001
        /*0022*/ 	.short	0x0008
        /*0024*/ 	.byte	0x00, 0xf5, 0x21, 0x00


	//----- nvinfo : EIATTR_KPARAM_INFO
	.align		4
.L_11:
        /*0028*/ 	.byte	0x04, 0x17
        /*002a*/ 	.short	(.L_13 - .L_12)
.L_12:
        /*002c*/ 	.word	0x00000000
        /*0030*/ 	.short	0x0000
        /*0032*/ 	.short	0x0000
        /*0034*/ 	.byte	0x00, 0xf5, 0x21, 0x00


	//----- nvinfo : EIATTR_SPARSE_MMA_MASK
	.align		4
.L_13:
        /*0038*/ 	.byte	0x03, 0x50
        /*003a*/ 	.short	0x0000


	//----- nvinfo : EIATTR_MAXREG_COUNT
	.align		4
        /*003c*/ 	.byte	0x03, 0x1b
        /*003e*/ 	.short	0x00ff


	//----- nvinfo : EIATTR_NUM_BARRIERS
	.align		4
        /*0040*/ 	.byte	0x02, 0x4c
        /*0042*/ 	.byte	0x01
	.zero		1


	//----- nvinfo : EIATTR_MERCURY_ISA_VERSION
	.align		4
        /*0044*/ 	.byte	0x03, 0x5f
        /*0046*/ 	.short	0x0101


	//----- nvinfo : EIATTR_VRC_CTA_INIT_COUNT
	.align		4
        /*0048*/ 	.byte	0x02, 0x4a
	.zero		1
	.zero		1


	//----- nvinfo : EIATTR_EXIT_INSTR_OFFSETS
	.align		4
        /*004c*/ 	.byte	0x04, 0x1c
        /*004e*/ 	.short	(.L_15 - .L_14)


	//   ....[0]....
.L_14:
        /*0050*/ 	.word	0x00000290


	//   ....[1]....
        /*0054*/ 	.word	0x00000300


	//----- nvinfo : EIATTR_CBANK_PARAM_SIZE
	.align		4
.L_15:
        /*0058*/ 	.byte	0x03, 0x19
        /*005a*/ 	.short	0x0014


	//----- nvinfo : EIATTR_PARAM_CBANK
	.align		4
        /*005c*/ 	.byte	0x04, 0x0a
        /*005e*/ 	.short	(.L_17 - .L_16)
	.align		4
.L_16:
        /*0060*/ 	.word	index@(.nv.constant0._Z12compute_sumsPiS_i)
        /*0064*/ 	.short	0x0380
        /*0066*/ 	.short	0x0014


	//----- nvinfo : EIATTR_SW_WAR
	.align		4
.L_17:
        /*0068*/ 	.byte	0x04, 0x36
        /*006a*/ 	.short	(.L_19 - .L_18)
.L_18:
        /*006c*/ 	.word	0x00000008
.L_19:


//--------------------- .nv.callgraph             --------------------------
	.section	.nv.callgraph,"",@"SHT_CUDA_CALLGRAPH"
	.align	4
	.sectionentsize	8
	.align		4
        /*0000*/ 	.word	0x00000000
	.align		4
        /*0004*/ 	.word	0xffffffff
	.align		4
        /*0008*/ 	.word	0x00000000
	.align		4
        /*000c*/ 	.word	0xfffffffe
	.align		4
        /*0010*/ 	.word	0x00000000
	.align		4
        /*0014*/ 	.word	0xfffffffd
	.align		4
        /*0018*/ 	.word	0x00000000
	.align		4
        /*001c*/ 	.word	0xfffffffc


//--------------------- .text._Z12compute_sumsPiS_i --------------------------
	.section	.text._Z12compute_sumsPiS_i,"ax",@progbits
	.align	128
        .global         _Z12compute_sumsPiS_i
        .type           _Z12compute_sumsPiS_i,@function
        .size           _Z12compute_sumsPiS_i,(.L_x_3 - _Z12compute_sumsPiS_i)
        .other          _Z12compute_sumsPiS_i,@"STO_CUDA_ENTRY STV_DEFAULT"
_Z12compute_sumsPiS_i:
.text._Z12compute_sumsPiS_i:
[----:B------:R-:W-:Y:S01]  /*0000*/  LDC R1, c[0x0][0x37c] ;  /* 0x0000df00ff017b82 */ /* 0x000fe20000000800 */
[----:B------:R-:W0:Y:S07]  /*0010*/  S2R R9, SR_TID.X ;  /* 0x0000000000097919 */ /* 0x000e2e0000002100 */
[----:B------:R-:W0:Y:S01]  /*0020*/  LDC.64 R2, c[0x0][0x380] ;  /* 0x0000e000ff027b82 */ /* 0x000e220000000a00 */
[----:B------:R-:W1:Y:S01]  /*0030*/  LDCU.64 UR10, c[0x0][0x358] ;  /* 0x00006b00ff0a77ac */ /* 0x000e620008000a00 */
[----:B------:R-:W2:Y:S01]  /*0040*/  LDCU UR7, c[0x0][0x390] ;  /* 0x00007200ff0777ac */ /* 0x000ea20008000800 */
[----:B0-----:R-:W-:-:S06]  /*0050*/  IMAD.WIDE.U32 R2, R9, 0x4, R2 ;  /* 0x0000000409027825 */ /* 0x001fcc00078e0002 */
[----:B-1----:R-:W3:Y:S01]  /*0060*/  LDG.E R2, desc[UR10][R2.64] ;  /* 0x0000000a02027981 */ /* 0x002ee2000c1e1900 */
[----:B------:R-:W0:Y:S01]  /*0070*/  S2UR UR5, SR_CgaCtaId ;  /* 0x00000000000579c3 */ /* 0x000e220000008800 */
[----:B------:R-:W-:Y:S01]  /*0080*/  UMOV UR4, 0x400 ;  /* 0x0000040000047882 */ /* 0x000fe20000000000 */
[----:B--2---:R-:W-:Y:S01]  /*0090*/  UISETP.GE.AND UP0, UPT, UR7, 0x2, UPT ;  /* 0x000000020700788c */ /* 0x004fe2000bf06270 */
[----:B------:R-:W-:Y:S01]  /*00a0*/  ISETP.NE.AND P1, PT, R9, RZ, PT ;  /* 0x000000ff0900720c */ /* 0x000fe20003f25270 */
[----:B0-----:R-:W-:-:S04]  /*00b0*/  ULEA UR4, UR5, UR4, 0x18 ;  /* 0x0000000405047291 */ /* 0x001fc8000f8ec0ff */
[----:B------:R-:W-:Y:S02]  /*00c0*/  ULEA UR5, UR7, UR4, 0x2 ;  /* 0x0000000407057291 */ /* 0x000fe4000f8e10ff */
[----:B------:R-:W-:-:S04]  /*00d0*/  LEA R5, R9, UR4, 0x2 ;  /* 0x0000000409057c11 */ /* 0x000fc8000f8e10ff */
[----:B------:R-:W-:Y:S01]  /*00e0*/  LEA R7, R9, UR5, 0x2 ;  /* 0x0000000509077c11 */ /* 0x000fe2000f8e10ff */
[----:B---3--:R0:W-:Y:S04]  /*00f0*/  STS [R5], R2 ;  /* 0x0000000205007388 */ /* 0x0081e80000000800 */
[----:B------:R0:W-:Y:S01]  /*0100*/  STS [R7], R2 ;  /* 0x0000000207007388 */ /* 0x0001e20000000800 */
[----:B------:R-:W-:Y:S06]  /*0110*/  BAR.SYNC.DEFER_BLOCKING 0x0 ;  /* 0x0000000000007b1d */ /* 0x000fec0000010000 */
[----:B------:R-:W-:Y:S05]  /*0120*/  BRA.U !UP0, `(.L_x_0) ;  /* 0x0000000108547547 */ /* 0x000fea000b800000 */
[----:B------:R-:W1:Y:S01]  /*0130*/  LDCU UR7, c[0x0][0x390] ;  /* 0x00007200ff0777ac */ /* 0x000e620008000800 */
[----:B------:R-:W-:Y:S01]  /*0140*/  UMOV UR8, 0x1 ;  /* 0x0000000100087882 */ /* 0x000fe20000000000 */
[----:B------:R-:W-:-:S05]  /*0150*/  UMOV UR6, UR5 ;  /* 0x0000000500067c82 */ /* 0x000fca0008000000 */
.L_x_1:
[----:B------:R-:W-:Y:S01]  /*0160*/  BAR.SYNC.DEFER_BLOCKING 0x0 ;  /* 0x0000000000007b1d */ /* 0x000fe20000010000 */
[----:B------:R-:W-:-:S05]  /*0170*/  ISETP.GE.U32.AND P0, PT, R9, UR8, PT ;  /* 0x0000000809007c0c */ /* 0x000fca000bf06070 */
[----:B------:R-:W-:Y:S01]  /*0180*/  UMOV UR5, UR4 ;  /* 0x0000000400057c82 */ /* 0x000fe20008000000 */
[----:B------:R-:W-:Y:S01]  /*0190*/  UMOV UR4, UR6 ;  /* 0x0000000600047c82 */ /* 0x000fe20008000000 */
[----:B0-2---:R-:W-:Y:S01]  /*01a0*/  LEA R5, R9, UR5, 0x2 ;  /* 0x0000000509057c11 */ /* 0x005fe2000f8e10ff */
[----:B------:R-:W-:-:S05]  /*01b0*/  UMOV UR6, UR5 ;  /* 0x0000000500067c82 */ /* 0x000fca0008000000 */
[C---:B------:R-:W-:Y:S01]  /*01c0*/  @P0 VIADD R0, R9.reuse, -UR8 ;  /* 0x8000000809000c36 */ /* 0x040fe20008000000 */
[----:B------:R-:W-:Y:S01]  /*01d0*/  @P0 LEA R4, R9, UR4, 0x2 ;  /* 0x0000000409040c11 */ /* 0x000fe2000f8e10ff */
[----:B------:R-:W-:-:S03]  /*01e0*/  USHF.L.U32 UR8, UR8, 0x1, URZ ;  /* 0x0000000108087899 */ /* 0x000fc600080006ff */
[----:B------:R-:W-:Y:S01]  /*01f0*/  @P0 LEA R3, R0, UR4, 0x2 ;  /* 0x0000000400030c11 */ /* 0x000fe2000f8e10ff */
[----:B-1----:R-:W-:Y:S01]  /*0200*/  UISETP.GE.AND UP0, UPT, UR8, UR7, UPT ;  /* 0x000000070800728c */ /* 0x002fe2000bf06270 */
[----:B------:R-:W-:Y:S01]  /*0210*/  @!P0 LEA R0, R9, UR4, 0x2 ;  /* 0x0000000409008c11 */ /* 0x000fe2000f8e10ff */
[----:B------:R-:W-:Y:S04]  /*0220*/  @P0 LDS R4, [R4] ;  /* 0x0000000004040984 */ /* 0x000fe80000000800 */
[----:B------:R-:W0:Y:S04]  /*0230*/  @P0 LDS R3, [R3] ;  /* 0x0000000003030984 */ /* 0x000e280000000800 */
[----:B------:R-:W1:Y:S01]  /*0240*/  @!P0 LDS R2, [R0] ;  /* 0x0000000000028984 */ /* 0x000e620000000800 */
[----:B0-----:R-:W-:-:S05]  /*0250*/  @P0 IMAD.IADD R2, R4, 0x1, R3 ;  /* 0x0000000104020824 */ /* 0x001fca00078e0203 */
[----:B-1----:R2:W-:Y:S01]  /*0260*/  STS [R5], R2 ;  /* 0x0000000205007388 */ /* 0x0025e20000000800 */
[----:B------:R-:W-:Y:S05]  /*0270*/  BRA.U !UP0, `(.L_x_1) ;  /* 0xfffffffd08b87547 */ /* 0x000fea000b83ffff */
.L_x_0:
[----:B------:R-:W-:Y:S06]  /*0280*/  BAR.SYNC.DEFER_BLOCKING 0x0 ;  /* 0x0000000000007b1d */ /* 0x000fec0000010000 */
[----:B------:R-:W-:Y:S05]  /*0290*/  @P1 EXIT ;  /* 0x000000000000194d */ /* 0x000fea0003800000 */
[----:B------:R-:W-:Y:S01]  /*02a0*/  ULEA UR4, UR7, UR5, 0x2 ;  /* 0x0000000507047291 */ /* 0x000fe2000f8e10ff */
[----:B0-----:R-:W0:Y:S01]  /*02b0*/  S2R R7, SR_CTAID.X ;  /* 0x0000000000077919 */ /* 0x001e220000002500 */
[----:B--2---:R-:W0:Y:S07]  /*02c0*/  LDC.64 R2, c[0x0][0x388] ;  /* 0x0000e200ff027b82 */ /* 0x004e2e0000000a00 */
[----:B------:R-:W1:Y:S01]  /*02d0*/  LDS R5, [UR4+-0x4] ;  /* 0xfffffc04ff057984 */ /* 0x000e620008000800 */
[----:B0-----:R-:W-:-:S05]  /*02e0*/  IMAD.WIDE.U32 R2, R7, 0x4, R2 ;  /* 0x0000000407027825 */ /* 0x001fca00078e0002 */
[----:B-1----:R-:W-:Y:S01]  /*02f0*/  STG.E desc[UR10][R2.64], R5 ;  /* 0x0000000502007986 */ /* 0x002fe2000c10190a */
[----:B------:R-:W-:Y:S05]  /*0300*/  EXIT ;  /* 0x000000000000794d */ /* 0x000fea0003800000 */
.L_x_2:
[----:B------:R-:W-:-:S00]  /*0310*/  BRA `(.L_x_2) ;  /* 0xfffffffc00fc7947 */ /* 0x000fc0000383ffff */
[----:B------:R-:W-:-:S00]  /*0320*/  NOP ;  /* 0x0000000000007918 */ /* 0x000fc00000000000 */
        /* <DEDUP_REMOVED lines=13> */
.L_x_3:


//--------------------- .nv.shared._Z12compute_sumsPiS_i --------------------------
	.section	.nv.shared._Z12compute_sumsPiS_i,"aw",@nobits
	.sectionflags	@""
	.align	16
	.zero		1024


//--------------------- .nv.shared.reserved.0     --------------------------
	.section	.nv.shared.reserved.0,"aw",@nobits
	.weak		__nv_reservedSMEM_offset_0_alias
	.size		__nv_reservedSMEM_offset_0_alias, 0, 64
	.other		__nv_reservedSMEM_offset_0_alias,@"STO_CUDA_RESERVED_SHARED STV_DEFAULT"
__nv_reservedSMEM_offset_0_alias:
	.zero		0
	.zero		64


//--------------------- .nv.constant0._Z12compute_sumsPiS_i --------------------------
	.section	.nv.constant0._Z12compute_sumsPiS_i,"a",@progbits
	.sectionflags	@""
	.align	4
.nv.constant0._Z12compute_sumsPiS_i:
	.zero		916


//--------------------- SYMBOLS --------------------------

	.type		.nv.reservedSmem.offset0,@object
	.size		.nv.reservedSmem.offset0,0x4
	.type		.nv.reservedSmem.cap,@object
	.size		.nv.reservedSmem.cap,0x4
